//
// Generated by NVIDIA NVVM Compiler
//
// Compiler Build ID: CL-36424714
// Cuda compilation tools, release 13.0, V13.0.88
// Based on NVVM 20.0.0
//

.version 9.0
.target sm_100
.address_size 64

	// .globl	_Z7add_vecPfS_i

.visible .entry _Z7add_vecPfS_i(
	.param .u64 .ptr .align 1 _Z7add_vecPfS_i_param_0,
	.param .u64 .ptr .align 1 _Z7add_vecPfS_i_param_1,
	.param .u32 _Z7add_vecPfS_i_param_2
)
{
	.reg .pred 	%p<7>;
	.reg .b32 	%r<31>;
	.reg .b32 	%f<16>;
	.reg .b64 	%rd<18>;

	ld.param.u64 	%rd3, [_Z7add_vecPfS_i_param_0];
	ld.param.u64 	%rd4, [_Z7add_vecPfS_i_param_1];
	ld.param.u32 	%r12, [_Z7add_vecPfS_i_param_2];
	cvta.to.global.u64 	%rd1, %rd3;
	cvta.to.global.u64 	%rd2, %rd4;
	mov.u32 	%r13, %ctaid.x;
	mov.u32 	%r14, %ntid.x;
	mov.u32 	%r15, %tid.x;
	mad.lo.s32 	%r29, %r13, %r14, %r15;
	mov.u32 	%r16, %nctaid.x;
	mul.lo.s32 	%r2, %r14, %r16;
	setp.ge.s32 	%p1, %r29, %r12;
	@%p1 bra 	$L__BB0_7;
	add.s32 	%r17, %r29, %r2;
	max.s32 	%r18, %r12, %r17;
	setp.lt.s32 	%p2, %r17, %r12;
	selp.u32 	%r19, 1, 0, %p2;
	add.s32 	%r20, %r17, %r19;
	sub.s32 	%r21, %r18, %r20;
	div.u32 	%r22, %r21, %r2;
	add.s32 	%r3, %r22, %r19;
	and.b32  	%r23, %r3, 3;
	setp.eq.s32 	%p3, %r23, 3;
	@%p3 bra 	$L__BB0_4;
	add.s32 	%r24, %r3, 1;
	and.b32  	%r25, %r24, 3;
	neg.s32 	%r27, %r25;
$L__BB0_3:
	.pragma "nounroll";
	mul.wide.s32 	%rd5, %r29, 4;
	add.s64 	%rd6, %rd1, %rd5;
	add.s64 	%rd7, %rd2, %rd5;
	ld.global.f32 	%f1, [%rd7];
	ld.global.f32 	%f2, [%rd6];
	add.f32 	%f3, %f1, %f2;
	st.global.f32 	[%rd6], %f3;
	add.s32 	%r29, %r29, %r2;
	add.s32 	%r27, %r27, 1;
	setp.ne.s32 	%p4, %r27, 0;
	@%p4 bra 	$L__BB0_3;
$L__BB0_4:
	setp.lt.u32 	%p5, %r3, 3;
	@%p5 bra 	$L__BB0_7;
	mul.wide.s32 	%rd11, %r2, 4;
	shl.b32 	%r26, %r2, 2;
$L__BB0_6:
	mul.wide.s32 	%rd8, %r29, 4;
	add.s64 	%rd9, %rd2, %rd8;
	ld.global.f32 	%f4, [%rd9];
	add.s64 	%rd10, %rd1, %rd8;
	ld.global.f32 	%f5, [%rd10];
	add.f32 	%f6, %f4, %f5;
	st.global.f32 	[%rd10], %f6;
	add.s64 	%rd12, %rd9, %rd11;
	ld.global.f32 	%f7, [%rd12];
	add.s64 	%rd13, %rd10, %rd11;
	ld.global.f32 	%f8, [%rd13];
	add.f32 	%f9, %f7, %f8;
	st.global.f32 	[%rd13], %f9;
	add.s64 	%rd14, %rd12, %rd11;
	ld.global.f32 	%f10, [%rd14];
	add.s64 	%rd15, %rd13, %rd11;
	ld.global.f32 	%f11, [%rd15];
	add.f32 	%f12, %f10, %f11;
	st.global.f32 	[%rd15], %f12;
	add.s64 	%rd16, %rd14, %rd11;
	ld.global.f32 	%f13, [%rd16];
	add.s64 	%rd17, %rd15, %rd11;
	ld.global.f32 	%f14, [%rd17];
	add.f32 	%f15, %f13, %f14;
	st.global.f32 	[%rd17], %f15;
	add.s32 	%r29, %r26, %r29;
	setp.lt.s32 	%p6, %r29, %r12;
	@%p6 bra 	$L__BB0_6;
$L__BB0_7:
	ret;

}
	// .globl	_Z7sub_vecPfS_i
.visible .entry _Z7sub_vecPfS_i(
	.param .u64 .ptr .align 1 _Z7sub_vecPfS_i_param_0,
	.param .u64 .ptr .align 1 _Z7sub_vecPfS_i_param_1,
	.param .u32 _Z7sub_vecPfS_i_param_2
)
{
	.reg .pred 	%p<7>;
	.reg .b32 	%r<31>;
	.reg .b32 	%f<16>;
	.reg .b64 	%rd<18>;

	ld.param.u64 	%rd3, [_Z7sub_vecPfS_i_param_0];
	ld.param.u64 	%rd4, [_Z7sub_vecPfS_i_param_1];
	ld.param.u32 	%r12, [_Z7sub_vecPfS_i_param_2];
	cvta.to.global.u64 	%rd1, %rd3;
	cvta.to.global.u64 	%rd2, %rd4;
	mov.u32 	%r13, %ctaid.x;
	mov.u32 	%r14, %ntid.x;
	mov.u32 	%r15, %tid.x;
	mad.lo.s32 	%r29, %r13, %r14, %r15;
	mov.u32 	%r16, %nctaid.x;
	mul.lo.s32 	%r2, %r14, %r16;
	setp.ge.s32 	%p1, %r29, %r12;
	@%p1 bra 	$L__BB1_7;
	add.s32 	%r17, %r29, %r2;
	max.s32 	%r18, %r12, %r17;
	setp.lt.s32 	%p2, %r17, %r12;
	selp.u32 	%r19, 1, 0, %p2;
	add.s32 	%r20, %r17, %r19;
	sub.s32 	%r21, %r18, %r20;
	div.u32 	%r22, %r21, %r2;
	add.s32 	%r3, %r22, %r19;
	and.b32  	%r23, %r3, 3;
	setp.eq.s32 	%p3, %r23, 3;
	@%p3 bra 	$L__BB1_4;
	add.s32 	%r24, %r3, 1;
	and.b32  	%r25, %r24, 3;
	neg.s32 	%r27, %r25;
$L__BB1_3:
	.pragma "nounroll";
	mul.wide.s32 	%rd5, %r29, 4;
	add.s64 	%rd6, %rd1, %rd5;
	add.s64 	%rd7, %rd2, %rd5;
	ld.global.f32 	%f1, [%rd7];
	ld.global.f32 	%f2, [%rd6];
	sub.f32 	%f3, %f2, %f1;
	st.global.f32 	[%rd6], %f3;
	add.s32 	%r29, %r29, %r2;
	add.s32 	%r27, %r27, 1;
	setp.ne.s32 	%p4, %r27, 0;
	@%p4 bra 	$L__BB1_3;
$L__BB1_4:
	setp.lt.u32 	%p5, %r3, 3;
	@%p5 bra 	$L__BB1_7;
	mul.wide.s32 	%rd11, %r2, 4;
	shl.b32 	%r26, %r2, 2;
$L__BB1_6:
	mul.wide.s32 	%rd8, %r29, 4;
	add.s64 	%rd9, %rd2, %rd8;
	ld.global.f32 	%f4, [%rd9];
	add.s64 	%rd10, %rd1, %rd8;
	ld.global.f32 	%f5, [%rd10];
	sub.f32 	%f6, %f5, %f4;
	st.global.f32 	[%rd10], %f6;
	add.s64 	%rd12, %rd9, %rd11;
	ld.global.f32 	%f7, [%rd12];
	add.s64 	%rd13, %rd10, %rd11;
	ld.global.f32 	%f8, [%rd13];
	sub.f32 	%f9, %f8, %f7;
	st.global.f32 	[%rd13], %f9;
	add.s64 	%rd14, %rd12, %rd11;
	ld.global.f32 	%f10, [%rd14];
	add.s64 	%rd15, %rd13, %rd11;
	ld.global.f32 	%f11, [%rd15];
	sub.f32 	%f12, %f11, %f10;
	st.global.f32 	[%rd15], %f12;
	add.s64 	%rd16, %rd14, %rd11;
	ld.global.f32 	%f13, [%rd16];
	add.s64 	%rd17, %rd15, %rd11;
	ld.global.f32 	%f14, [%rd17];
	sub.f32 	%f15, %f14, %f13;
	st.global.f32 	[%rd17], %f15;
	add.s32 	%r29, %r26, %r29;
	setp.lt.s32 	%p6, %r29, %r12;
	@%p6 bra 	$L__BB1_6;
$L__BB1_7:
	ret;

}
	// .globl	_Z10linear_vecPffi
.visible .entry _Z10linear_vecPffi(
	.param .u64 .ptr .align 1 _Z10linear_vecPffi_param_0,
	.param .f32 _Z10linear_vecPffi_param_1,
	.param .u32 _Z10linear_vecPffi_param_2
)
{
	.reg .pred 	%p<7>;
	.reg .b32 	%r<31>;
	.reg .b32 	%f<12>;
	.reg .b64 	%rd<11>;

	ld.param.u64 	%rd2, [_Z10linear_vecPffi_param_0];
	ld.param.f32 	%f1, [_Z10linear_vecPffi_param_1];
	ld.param.u32 	%r12, [_Z10linear_vecPffi_param_2];
	cvta.to.global.u64 	%rd1, %rd2;
	mov.u32 	%r13, %ctaid.x;
	mov.u32 	%r14, %ntid.x;
	mov.u32 	%r15, %tid.x;
	mad.lo.s32 	%r29, %r13, %r14, %r15;
	mov.u32 	%r16, %nctaid.x;
	mul.lo.s32 	%r2, %r14, %r16;
	setp.ge.s32 	%p1, %r29, %r12;
	@%p1 bra 	$L__BB2_7;
	add.s32 	%r17, %r29, %r2;
	max.s32 	%r18, %r12, %r17;
	setp.lt.s32 	%p2, %r17, %r12;
	selp.u32 	%r19, 1, 0, %p2;
	add.s32 	%r20, %r17, %r19;
	sub.s32 	%r21, %r18, %r20;
	div.u32 	%r22, %r21, %r2;
	add.s32 	%r3, %r22, %r19;
	and.b32  	%r23, %r3, 3;
	setp.eq.s32 	%p3, %r23, 3;
	@%p3 bra 	$L__BB2_4;
	add.s32 	%r24, %r3, 1;
	and.b32  	%r25, %r24, 3;
	neg.s32 	%r27, %r25;
$L__BB2_3:
	.pragma "nounroll";
	mul.wide.s32 	%rd3, %r29, 4;
	add.s64 	%rd4, %rd1, %rd3;
	ld.global.f32 	%f2, [%rd4];
	mul.f32 	%f3, %f1, %f2;
	st.global.f32 	[%rd4], %f3;
	add.s32 	%r29, %r29, %r2;
	add.s32 	%r27, %r27, 1;
	setp.ne.s32 	%p4, %r27, 0;
	@%p4 bra 	$L__BB2_3;
$L__BB2_4:
	setp.lt.u32 	%p5, %r3, 3;
	@%p5 bra 	$L__BB2_7;
	mul.wide.s32 	%rd7, %r2, 4;
	shl.b32 	%r26, %r2, 2;
$L__BB2_6:
	mul.wide.s32 	%rd5, %r29, 4;
	add.s64 	%rd6, %rd1, %rd5;
	ld.global.f32 	%f4, [%rd6];
	mul.f32 	%f5, %f1, %f4;
	st.global.f32 	[%rd6], %f5;
	add.s64 	%rd8, %rd6, %rd7;
	ld.global.f32 	%f6, [%rd8];
	mul.f32 	%f7, %f1, %f6;
	st.global.f32 	[%rd8], %f7;
	add.s64 	%rd9, %rd8, %rd7;
	ld.global.f32 	%f8, [%rd9];
	mul.f32 	%f9, %f1, %f8;
	st.global.f32 	[%rd9], %f9;
	add.s64 	%rd10, %rd9, %rd7;
	ld.global.f32 	%f10, [%rd10];
	mul.f32 	%f11, %f1, %f10;
	st.global.f32 	[%rd10], %f11;
	add.s32 	%r29, %r26, %r29;
	setp.lt.s32 	%p6, %r29, %r12;
	@%p6 bra 	$L__BB2_6;
$L__BB2_7:
	ret;

}


// ===== COMPILED SASS (sm_100) =====

	.target	sm_100

	.elftype	@"ET_EXEC"


//--------------------- .note.nv.tkinfo           --------------------------
	.section	.note.nv.tkinfo,"",@"SHT_NOTE"
	.sectionflags	@"SHF_NOTE_NV_TKINFO"
	.tkinfo
        /*0018*/ 	.word	0x00000002
        /*0030*/ 	.string	""
        /*0030*/ 	.string	"ptxas"
        /*0030*/ 	.string	"Cuda compilation tools, release 13.0, V13.0.88"
        /*0030*/ 	.string	"Build cuda_13.0.r13.0/compiler.36424714_0"
        /*0030*/ 	.string	"-arch sm_100 -m 64 "



//--------------------- .note.nv.cuinfo           --------------------------
	.section	.note.nv.cuinfo,"",@"SHT_NOTE"
	.sectionflags	@"SHF_NOTE_NV_CUINFO"
        /*0018*/ 	.short	0x0002
        /*001a*/ 	.short	0x0064
        /*001c*/ 	.short	0x0082
	.zero		2


//--------------------- .nv.info                  --------------------------
	.section	.nv.info,"",@"SHT_CUDA_INFO"
	.align	4


	//----- nvinfo : EIATTR_REGCOUNT
	.align		4
        /*0000*/ 	.byte	0x04, 0x2f
        /*0002*/ 	.short	(.L_1 - .L_0)
	.align		4
.L_0:
        /*0004*/ 	.word	index@(_Z7add_vecPfS_i)
        /*0008*/ 	.word	0x00000018


	//----- nvinfo : EIATTR_FRAME_SIZE
	.align		4
.L_1:
        /*000c*/ 	.byte	0x04, 0x11
        /*000e*/ 	.short	(.L_3 - .L_2)
	.align		4
.L_2:
        /*0010*/ 	.word	index@(_Z7add_vecPfS_i)
        /*0014*/ 	.word	0x00000000


	//----- nvinfo : EIATTR_REGCOUNT
	.align		4
.L_3:
        /*0018*/ 	.byte	0x04, 0x2f
        /*001a*/ 	.short	(.L_5 - .L_4)
	.align		4
.L_4:
        /*001c*/ 	.word	index@(_Z7sub_vecPfS_i)
        /*0020*/ 	.word	0x00000018


	//----- nvinfo : EIATTR_FRAME_SIZE
	.align		4
.L_5:
        /*0024*/ 	.byte	0x04, 0x11
        /*0026*/ 	.short	(.L_7 - .L_6)
	.align		4
.L_6:
        /*0028*/ 	.word	index@(_Z7sub_vecPfS_i)
        /*002c*/ 	.word	0x00000000


	//----- nvinfo : EIATTR_REGCOUNT
	.align		4
.L_7:
        /*0030*/ 	.byte	0x04, 0x2f
        /*0032*/ 	.short	(.L_9 - .L_8)
	.align		4
.L_8:
        /*0034*/ 	.word	index@(_Z10linear_vecPffi)
        /*0038*/ 	.word	0x00000018


	//----- nvinfo : EIATTR_FRAME_SIZE
	.align		4
.L_9:
        /*003c*/ 	.byte	0x04, 0x11
        /*003e*/ 	.short	(.L_11 - .L_10)
	.align		4
.L_10:
        /*0040*/ 	.word	index@(_Z10linear_vecPffi)
        /*0044*/ 	.word	0x00000000


	//----- nvinfo : EIATTR_MIN_STACK_SIZE
	.align		4
.L_11:
        /*0048*/ 	.byte	0x04, 0x12
        /*004a*/ 	.short	(.L_13 - .L_12)
	.align		4
.L_12:
        /*004c*/ 	.word	index@(_Z10linear_vecPffi)
        /*0050*/ 	.word	0x00000000


	//----- nvinfo : EIATTR_MIN_STACK_SIZE
	.align		4
.L_13:
        /*0054*/ 	.byte	0x04, 0x12
        /*0056*/ 	.short	(.L_15 - .L_14)
	.align		4
.L_14:
        /*0058*/ 	.word	index@(_Z7sub_vecPfS_i)
        /*005c*/ 	.word	0x00000000


	//----- nvinfo : EIATTR_MIN_STACK_SIZE
	.align		4
.L_15:
        /*0060*/ 	.byte	0x04, 0x12
        /*0062*/ 	.short	(.L_17 - .L_16)
	.align		4
.L_16:
        /*0064*/ 	.word	index@(_Z7add_vecPfS_i)
        /*0068*/ 	.word	0x00000000
.L_17:


//--------------------- .nv.compat                --------------------------
	.section	.nv.compat,"",@"SHT_CUDA_COMPAT_INFO"
	.align	4
        /*0000*/ 	.byte	0x02, 0x09, 0x00, 0x00, 0x02, 0x02, 0x01, 0x00, 0x02, 0x05, 0x05, 0x00, 0x03, 0x07, 0x01, 0x01
        /*0010*/ 	.byte	0x02, 0x03, 0x00, 0x00, 0x02, 0x06, 0x01, 0x00, 0x04, 0x0b, 0x08, 0x00, 0x09, 0x00, 0x00, 0x00
        /*0020*/ 	.byte	0x00, 0x00, 0x00, 0x00


//--------------------- .nv.info._Z10linear_vecPffi --------------------------
	.section	.nv.info._Z10linear_vecPffi,"",@"SHT_CUDA_INFO"
	.sectionflags	@""
	.align	4


	//----- nvinfo : EIATTR_CUDA_API_VERSION
	.align		4
        /*0000*/ 	.byte	0x04, 0x37
        /*0002*/ 	.short	(.L_19 - .L_18)
.L_18:
        /*0004*/ 	.word	0x00000082


	//----- nvinfo : EIATTR_KPARAM_INFO
	.align		4
.L_19:
        /*0008*/ 	.byte	0x04, 0x17
        /*000a*/ 	.short	(.L_21 - .L_20)
.L_20:
        /*000c*/ 	.word	0x00000000
        /*0010*/ 	.short	0x0002
        /*0012*/ 	.short	0x000c
        /*0014*/ 	.byte	0x00, 0xf0, 0x11, 0x00


	//----- nvinfo : EIATTR_KPARAM_INFO
	.align		4
.L_21:
        /*0018*/ 	.byte	0x04, 0x17
        /*001a*/ 	.short	(.L_23 - .L_22)
.L_22:
        /*001c*/ 	.word	0x00000000
        /*0020*/ 	.short	0x0001
        /*0022*/ 	.short	0x0008
        /*0024*/ 	.byte	0x00, 0xf0, 0x11, 0x00


	//----- nvinfo : EIATTR_KPARAM_INFO
	.align		4
.L_23:
        /*0028*/ 	.byte	0x04, 0x17
        /*002a*/ 	.short	(.L_25 - .L_24)
.L_24:
        /*002c*/ 	.word	0x00000000
        /*0030*/ 	.short	0x0000
        /*0032*/ 	.short	0x0000
        /*0034*/ 	.byte	0x00, 0xf5, 0x21, 0x00


	//----- nvinfo : EIATTR_SPARSE_MMA_MASK
	.align		4
.L_25:
        /*0038*/ 	.byte	0x03, 0x50
        /*003a*/ 	.short	0x0000


	//----- nvinfo : EIATTR_MAXREG_COUNT
	.align		4
        /*003c*/ 	.byte	0x03, 0x1b
        /*003e*/ 	.short	0x00ff


	//----- nvinfo : EIATTR_MERCURY_ISA_VERSION
	.align		4
        /*0040*/ 	.byte	0x03, 0x5f
        /*0042*/ 	.short	0x0101


	//----- nvinfo : EIATTR_VRC_CTA_INIT_COUNT
	.align		4
        /*0044*/ 	.byte	0x02, 0x4a
	.zero		1
	.zero		1


	//----- nvinfo : EIATTR_EXIT_INSTR_OFFSETS
	.align		4
        /*0048*/ 	.byte	0x04, 0x1c
        /*004a*/ 	.short	(.L_27 - .L_26)


	//   ....[0]....
.L_26:
        /*004c*/ 	.word	0x00000090


	//   ....[1]....
        /*0050*/ 	.word	0x00000380


	//   ....[2]....
        /*0054*/ 	.word	0x000004c0


	//----- nvinfo : EIATTR_CRS_STACK_SIZE
	.align		4
.L_27:
        /*0058*/ 	.byte	0x04, 0x1e
        /*005a*/ 	.short	(.L_29 - .L_28)
.L_28:
        /*005c*/ 	.word	0x00000000


	//----- nvinfo : EIATTR_CBANK_PARAM_SIZE
	.align		4
.L_29:
        /*0060*/ 	.byte	0x03, 0x19
        /*0062*/ 	.short	0x0010


	//----- nvinfo : EIATTR_PARAM_CBANK
	.align		4
        /*0064*/ 	.byte	0x04, 0x0a
        /*0066*/ 	.short	(.L_31 - .L_30)
	.align		4
.L_30:
        /*0068*/ 	.word	index@(.nv.constant0._Z10linear_vecPffi)
        /*006c*/ 	.short	0x0380
        /*006e*/ 	.short	0x0010


	//----- nvinfo : EIATTR_SW_WAR
	.align		4
.L_31:
        /*0070*/ 	.byte	0x04, 0x36
        /*0072*/ 	.short	(.L_33 - .L_32)
.L_32:
        /*0074*/ 	.word	0x00000008
.L_33:


//--------------------- .nv.info._Z7sub_vecPfS_i  --------------------------
	.section	.nv.info._Z7sub_vecPfS_i,"",@"SHT_CUDA_INFO"
	.sectionflags	@""
	.align	4


	//----- nvinfo : EIATTR_CUDA_API_VERSION
	.align		4
        /*0000*/ 	.byte	0x04, 0x37
        /*0002*/ 	.short	(.L_35 - .L_34)
.L_34:
        /*0004*/ 	.word	0x00000082


	//----- nvinfo : EIATTR_KPARAM_INFO
	.align		4
.L_35:
        /*0008*/ 	.byte	0x04, 0x17
        /*000a*/ 	.short	(.L_37 - .L_36)
.L_36:
        /*000c*/ 	.word	0x00000000
        /*0010*/ 	.short	0x0002
        /*0012*/ 	.short	0x0010
        /*0014*/ 	.byte	0x00, 0xf0, 0x11, 0x00


	//----- nvinfo : EIATTR_KPARAM_INFO
	.align		4
.L_37:
        /*0018*/ 	.byte	0x04, 0x17
        /*001a*/ 	.short	(.L_39 - .L_38)
.L_38:
        /*001c*/ 	.word	0x00000000
        /*0020*/ 	.short	0x0001
        /*0022*/ 	.short	0x0008
        /*0024*/ 	.byte	0x00, 0xf5, 0x21, 0x00


	//----- nvinfo : EIATTR_KPARAM_INFO
	.align		4
.L_39:
        /*0028*/ 	.byte	0x04, 0x17
        /*002a*/ 	.short	(.L_41 - .L_40)
.L_40:
        /*002c*/ 	.word	0x00000000
        /*0030*/ 	.short	0x0000
        /*0032*/ 	.short	0x0000
        /*0034*/ 	.byte	0x00, 0xf5, 0x21, 0x00


	//----- nvinfo : EIATTR_SPARSE_MMA_MASK
	.align		4
.L_41:
        /*0038*/ 	.byte	0x03, 0x50
        /*003a*/ 	.short	0x0000


	//----- nvinfo : EIATTR_MAXREG_COUNT
	.align		4
        /*003c*/ 	.byte	0x03, 0x1b
        /*003e*/ 	.short	0x00ff


	//----- nvinfo : EIATTR_MERCURY_ISA_VERSION
	.align		4
        /*0040*/ 	.byte	0x03, 0x5f
        /*0042*/ 	.short	0x0101


	//----- nvinfo : EIATTR_VRC_CTA_INIT_COUNT
	.align		4
        /*0044*/ 	.byte	0x02, 0x4a
	.zero		1
	.zero		1


	//----- nvinfo : EIATTR_EXIT_INSTR_OFFSETS
	.align		4
        /*0048*/ 	.byte	0x04, 0x1c
        /*004a*/ 	.short	(.L_43 - .L_42)


	//   ....[0]....
.L_42:
        /*004c*/ 	.word	0x00000090


	//   ....[1]....
        /*0050*/ 	.word	0x00000380


	//   ....[2]....
        /*0054*/ 	.word	0x00000560


	//----- nvinfo : EIATTR_CRS_STACK_SIZE
	.align		4
.L_43:
        /*0058*/ 	.byte	0x04, 0x1e
        /*005a*/ 	.short	(.L_45 - .L_44)
.L_44:
        /*005c*/ 	.word	0x00000000


	//----- nvinfo : EIATTR_CBANK_PARAM_SIZE
	.align		4
.L_45:
        /*0060*/ 	.byte	0x03, 0x19
        /*0062*/ 	.short	0x0014


	//----- nvinfo : EIATTR_PARAM_CBANK
	.align		4
        /*0064*/ 	.byte	0x04, 0x0a
        /*0066*/ 	.short	(.L_47 - .L_46)
	.align		4
.L_46:
        /*0068*/ 	.word	index@(.nv.constant0._Z7sub_vecPfS_i)
        /*006c*/ 	.short	0x0380
        /*006e*/ 	.short	0x0014


	//----- nvinfo : EIATTR_SW_WAR
	.align		4
.L_47:
        /*0070*/ 	.byte	0x04, 0x36
        /*0072*/ 	.short	(.L_49 - .L_48)
.L_48:
        /*0074*/ 	.word	0x00000008
.L_49:


//--------------------- .nv.info._Z7add_vecPfS_i  --------------------------
	.section	.nv.info._Z7add_vecPfS_i,"",@"SHT_CUDA_INFO"
	.sectionflags	@""
	.align	4


	//----- nvinfo : EIATTR_CUDA_API_VERSION
	.align		4
        /*0000*/ 	.byte	0x04, 0x37
        /*0002*/ 	.short	(.L_51 - .L_50)
.L_50:
        /*0004*/ 	.word	0x00000082


	//----- nvinfo : EIATTR_KPARAM_INFO
	.align		4
.L_51:
        /*0008*/ 	.byte	0x04, 0x17
        /*000a*/ 	.short	(.L_53 - .L_52)
.L_52:
        /*000c*/ 	.word	0x00000000
        /*0010*/ 	.short	0x0002
        /*0012*/ 	.short	0x0010
        /*0014*/ 	.byte	0x00, 0xf0, 0x11, 0x00


	//----- nvinfo : EIATTR_KPARAM_INFO
	.align		4
.L_53:
        /*0018*/ 	.byte	0x04, 0x17
        /*001a*/ 	.short	(.L_55 - .L_54)
.L_54:
        /*001c*/ 	.word	0x00000000
        /*0020*/ 	.short	0x0001
        /*0022*/ 	.short	0x0008
        /*0024*/ 	.byte	0x00, 0xf5, 0x21, 0x00


	//----- nvinfo : EIATTR_KPARAM_INFO
	.align		4
.L_55:
        /*0028*/ 	.byte	0x04, 0x17
        /*002a*/ 	.short	(.L_57 - .L_56)
.L_56:
        /*002c*/ 	.word	0x00000000
        /*0030*/ 	.short	0x0000
        /*0032*/ 	.short	0x0000
        /*0034*/ 	.byte	0x00, 0xf5, 0x21, 0x00


	//----- nvinfo : EIATTR_SPARSE_MMA_MASK
	.align		4
.L_57:
        /*0038*/ 	.byte	0x03, 0x50
        /*003a*/ 	.short	0x0000


	//----- nvinfo : EIATTR_MAXREG_COUNT
	.align		4
        /*003c*/ 	.byte	0x03, 0x1b
        /*003e*/ 	.short	0x00ff


	//----- nvinfo : EIATTR_MERCURY_ISA_VERSION
	.align		4
        /*0040*/ 	.byte	0x03, 0x5f
        /*0042*/ 	.short	0x0101


	//----- nvinfo : EIATTR_VRC_CTA_INIT_COUNT
	.align		4
        /*0044*/ 	.byte	0x02, 0x4a
	.zero		1
	.zero		1


	//----- nvinfo : EIATTR_EXIT_INSTR_OFFSETS
	.align		4
        /*0048*/ 	.byte	0x04, 0x1c
        /*004a*/ 	.short	(.L_59 - .L_58)


	//   ....[0]....
.L_58:
        /*004c*/ 	.word	0x00000090


	//   ....[1]....
        /*0050*/ 	.word	0x00000380


	//   ....[2]....
        /*0054*/ 	.word	0x00000560


	//----- nvinfo : EIATTR_CRS_STACK_SIZE
	.align		4
.L_59:
        /*0058*/ 	.byte	0x04, 0x1e
        /*005a*/ 	.short	(.L_61 - .L_60)
.L_60:
        /*005c*/ 	.word	0x00000000


	//----- nvinfo : EIATTR_CBANK_PARAM_SIZE
	.align		4
.L_61:
        /*0060*/ 	.byte	0x03, 0x19
        /*0062*/ 	.short	0x0014


	//----- nvinfo : EIATTR_PARAM_CBANK
	.align		4
        /*0064*/ 	.byte	0x04, 0x0a
        /*0066*/ 	.short	(.L_63 - .L_62)
	.align		4
.L_62:
        /*0068*/ 	.word	index@(.nv.constant0._Z7add_vecPfS_i)
        /*006c*/ 	.short	0x0380
        /*006e*/ 	.short	0x0014


	//----- nvinfo : EIATTR_SW_WAR
	.align		4
.L_63:
        /*0070*/ 	.byte	0x04, 0x36
        /*0072*/ 	.short	(.L_65 - .L_64)
.L_64:
        /*0074*/ 	.word	0x00000008
.L_65:


//--------------------- .nv.callgraph             --------------------------
	.section	.nv.callgraph,"",@"SHT_CUDA_CALLGRAPH"
	.align	4
	.sectionentsize	8
	.align		4
        /*0000*/ 	.word	0x00000000
	.align		4
        /*0004*/ 	.word	0xffffffff
	.align		4
        /*0008*/ 	.word	0x00000000
	.align		4
        /*000c*/ 	.word	0xfffffffe
	.align		4
        /*0010*/ 	.word	0x00000000
	.align		4
        /*0014*/ 	.word	0xfffffffd
	.align		4
        /*0018*/ 	.word	0x00000000
	.align		4
        /*001c*/ 	.word	0xfffffffc


//--------------------- .text._Z10linear_vecPffi  --------------------------
	.section	.text._Z10linear_vecPffi,"ax",@progbits
	.align	128
        .global         _Z10linear_vecPffi
        .type           _Z10linear_vecPffi,@function
        .size           _Z10linear_vecPffi,(.L_x_15 - _Z10linear_vecPffi)
        .other          _Z10linear_vecPffi,@"STO_CUDA_ENTRY STV_DEFAULT"
_Z10linear_vecPffi:
.text._Z10linear_vecPffi:
[----:B------:R-:W-:Y:S01]  /*0000*/  LDC R1, c[0x0][0x37c] ;  /* 0x0000df00ff017b82 */ /* 0x000fe20000000800 */
[----:B------:R-:W0:Y:S07]  /*0010*/  S2R R5, SR_TID.X ;  /* 0x0000000000057919 */ /* 0x000e2e0000002100 */
[----:B------:R-:W0:Y:S01]  /*0020*/  S2UR UR4, SR_CTAID.X ;  /* 0x00000000000479c3 */ /* 0x000e220000002500 */
[----:B------:R-:W1:Y:S07]  /*0030*/  LDCU UR6, c[0x0][0x38c] ;  /* 0x00007180ff0677ac */ /* 0x000e6e0008000800 */
[----:B------:R-:W0:Y:S01]  /*0040*/  LDC R0, c[0x0][0x360] ;  /* 0x0000d800ff007b82 */ /* 0x000e220000000800 */
[----:B------:R-:W2:Y:S01]  /*0050*/  LDCU UR5, c[0x0][0x370] ;  /* 0x00006e00ff0577ac */ /* 0x000ea20008000800 */
[----:B0-----:R-:W-:-:S02]  /*0060*/  IMAD R5, R0, UR4, R5 ;  /* 0x0000000400057c24 */ /* 0x001fc4000f8e0205 */
[----:B--2---:R-:W-:-:S03]  /*0070*/  IMAD R0, R0, UR5, RZ ;  /* 0x0000000500007c24 */ /* 0x004fc6000f8e02ff */
[----:B-1----:R-:W-:-:S13]  /*0080*/  ISETP.GE.AND P0, PT, R5, UR6, PT ;  /* 0x0000000605007c0c */ /* 0x002fda000bf06270 */
[----:B------:R-:W-:Y:S05]  /*0090*/  @P0 EXIT ;  /* 0x000000000000094d */ /* 0x000fea0003800000 */
[----:B------:R-:W0:Y:S01]  /*00a0*/  I2F.U32.RP R8, R0 ;  /* 0x0000000000087306 */ /* 0x000e220000209000 */
[C---:B------:R-:W-:Y:S01]  /*00b0*/  IADD3 R4, PT, PT, R0.reuse, R5, RZ ;  /* 0x0000000500047210 */ /* 0x040fe20007ffe0ff */
[----:B------:R-:W-:Y:S01]  /*00c0*/  IMAD.MOV R9, RZ, RZ, -R0 ;  /* 0x000000ffff097224 */ /* 0x000fe200078e0a00 */
[----:B------:R-:W-:Y:S01]  /*00d0*/  ISETP.NE.U32.AND P2, PT, R0, RZ, PT ;  /* 0x000000ff0000720c */ /* 0x000fe20003f45070 */
[----:B------:R-:W1:Y:S01]  /*00e0*/  LDCU UR8, c[0x0][0x388] ;  /* 0x00007100ff0877ac */ /* 0x000e620008000800 */
[C---:B------:R-:W-:Y:S01]  /*00f0*/  ISETP.GE.AND P0, PT, R4.reuse, UR6, PT ;  /* 0x0000000604007c0c */ /* 0x040fe2000bf06270 */
[----:B------:R-:W-:Y:S01]  /*0100*/  BSSY.RECONVERGENT B0, `(.L_x_0) ;  /* 0x0000027000007945 */ /* 0x000fe20003800200 */
[----:B------:R-:W-:Y:S01]  /*0110*/  VIMNMX R7, PT, PT, R4, UR6, !PT ;  /* 0x0000000604077c48 */ /* 0x000fe2000ffe0100 */
[----:B------:R-:W2:Y:S01]  /*0120*/  LDCU.64 UR4, c[0x0][0x358] ;  /* 0x00006b00ff0477ac */ /* 0x000ea20008000a00 */
[----:B------:R-:W-:Y:S01]  /*0130*/  SEL R6, RZ, 0x1, P0 ;  /* 0x00000001ff067807 */ /* 0x000fe20000000000 */
[----:B------:R-:W3:Y:S03]  /*0140*/  LDCU UR7, c[0x0][0x388] ;  /* 0x00007100ff0777ac */ /* 0x000ee60008000800 */
[----:B------:R-:W-:Y:S01]  /*0150*/  IADD3 R7, PT, PT, R7, -R4, -R6 ;  /* 0x8000000407077210 */ /* 0x000fe20007ffe806 */
[----:B0-----:R-:W0:Y:S02]  /*0160*/  MUFU.RCP R8, R8 ;  /* 0x0000000800087308 */ /* 0x001e240000001000 */
[----:B0-----:R-:W-:-:S06]  /*0170*/  IADD3 R2, PT, PT, R8, 0xffffffe, RZ ;  /* 0x0ffffffe08027810 */ /* 0x001fcc0007ffe0ff */
[----:B------:R0:W4:Y:S02]  /*0180*/  F2I.FTZ.U32.TRUNC.NTZ R3, R2 ;  /* 0x0000000200037305 */ /* 0x000124000021f000 */
[----:B0-----:R-:W-:Y:S02]  /*0190*/  IMAD.MOV.U32 R2, RZ, RZ, RZ ;  /* 0x000000ffff027224 */ /* 0x001fe400078e00ff */
[----:B----4-:R-:W-:-:S04]  /*01a0*/  IMAD R9, R9, R3, RZ ;  /* 0x0000000309097224 */ /* 0x010fc800078e02ff */
[----:B------:R-:W-:-:S06]  /*01b0*/  IMAD.HI.U32 R8, R3, R9, R2 ;  /* 0x0000000903087227 */ /* 0x000fcc00078e0002 */
[----:B------:R-:W-:-:S05]  /*01c0*/  IMAD.HI.U32 R9, R8, R7, RZ ;  /* 0x0000000708097227 */ /* 0x000fca00078e00ff */
[----:B------:R-:W-:-:S05]  /*01d0*/  IADD3 R2, PT, PT, -R9, RZ, RZ ;  /* 0x000000ff09027210 */ /* 0x000fca0007ffe1ff */
[----:B------:R-:W-:Y:S02]  /*01e0*/  IMAD R7, R0, R2, R7 ;  /* 0x0000000200077224 */ /* 0x000fe400078e0207 */
[----:B------:R-:W0:Y:S03]  /*01f0*/  LDC.64 R2, c[0x0][0x380] ;  /* 0x0000e000ff027b82 */ /* 0x000e260000000a00 */
[----:B------:R-:W-:-:S13]  /*0200*/  ISETP.GE.U32.AND P0, PT, R7, R0, PT ;  /* 0x000000000700720c */ /* 0x000fda0003f06070 */
[----:B------:R-:W-:Y:S01]  /*0210*/  @P0 IMAD.IADD R7, R7, 0x1, -R0 ;  /* 0x0000000107070824 */ /* 0x000fe200078e0a00 */
[----:B------:R-:W-:-:S04]  /*0220*/  @P0 IADD3 R9, PT, PT, R9, 0x1, RZ ;  /* 0x0000000109090810 */ /* 0x000fc80007ffe0ff */
[----:B------:R-:W-:-:S13]  /*0230*/  ISETP.GE.U32.AND P1, PT, R7, R0, PT ;  /* 0x000000000700720c */ /* 0x000fda0003f26070 */
[----:B------:R-:W-:Y:S01]  /*0240*/  @P1 VIADD R9, R9, 0x1 ;  /* 0x0000000109091836 */ /* 0x000fe20000000000 */
[----:B------:R-:W-:-:S04]  /*0250*/  @!P2 LOP3.LUT R9, RZ, R0, RZ, 0x33, !PT ;  /* 0x00000000ff09a212 */ /* 0x000fc800078e33ff */
[----:B------:R-:W-:-:S04]  /*0260*/  IADD3 R4, PT, PT, R6, R9, RZ ;  /* 0x0000000906047210 */ /* 0x000fc80007ffe0ff */
[C---:B------:R-:W-:Y:S02]  /*0270*/  LOP3.LUT R6, R4.reuse, 0x3, RZ, 0xc0, !PT ;  /* 0x0000000304067812 */ /* 0x040fe400078ec0ff */
[----:B------:R-:W-:Y:S02]  /*0280*/  ISETP.GE.U32.AND P1, PT, R4, 0x3, PT ;  /* 0x000000030400780c */ /* 0x000fe40003f26070 */
[----:B------:R-:W-:-:S13]  /*0290*/  ISETP.NE.AND P0, PT, R6, 0x3, PT ;  /* 0x000000030600780c */ /* 0x000fda0003f05270 */
[----:B0123--:R-:W-:Y:S05]  /*02a0*/  @!P0 BRA `(.L_x_1) ;  /* 0x0000000000308947 */ /* 0x00ffea0003800000 */
[----:B------:R-:W0:Y:S01]  /*02b0*/  LDC.64 R8, c[0x0][0x380] ;  /* 0x0000e000ff087b82 */ /* 0x000e220000000a00 */
[----:B------:R-:W-:-:S05]  /*02c0*/  VIADD R4, R4, 0x1 ;  /* 0x0000000104047836 */ /* 0x000fca0000000000 */
[----:B------:R-:W-:-:S04]  /*02d0*/  LOP3.LUT R4, R4, 0x3, RZ, 0xc0, !PT ;  /* 0x0000000304047812 */ /* 0x000fc800078ec0ff */
[----:B------:R-:W-:-:S07]  /*02e0*/  IADD3 R4, PT, PT, -R4, RZ, RZ ;  /* 0x000000ff04047210 */ /* 0x000fce0007ffe1ff */
.L_x_2:
[----:B01----:R-:W-:-:S05]  /*02f0*/  IMAD.WIDE R6, R5, 0x4, R8 ;  /* 0x0000000405067825 */ /* 0x003fca00078e0208 */
[----:B------:R-:W2:Y:S01]  /*0300*/  LDG.E R10, desc[UR4][R6.64] ;  /* 0x00000004060a7981 */ /* 0x000ea2000c1e1900 */
[----:B------:R-:W-:Y:S01]  /*0310*/  VIADD R4, R4, 0x1 ;  /* 0x0000000104047836 */ /* 0x000fe20000000000 */
[----:B------:R-:W-:-:S04]  /*0320*/  IADD3 R5, PT, PT, R0, R5, RZ ;  /* 0x0000000500057210 */ /* 0x000fc80007ffe0ff */
[----:B------:R-:W-:Y:S01]  /*0330*/  ISETP.NE.AND P0, PT, R4, RZ, PT ;  /* 0x000000ff0400720c */ /* 0x000fe20003f05270 */
[----:B--2---:R-:W-:-:S05]  /*0340*/  FMUL R11, R10, UR7 ;  /* 0x000000070a0b7c20 */ /* 0x004fca0008400000 */
[----:B------:R1:W-:Y:S07]  /*0350*/  STG.E desc[UR4][R6.64], R11 ;  /* 0x0000000b06007986 */ /* 0x0003ee000c101904 */
[----:B------:R-:W-:Y:S05]  /*0360*/  @P0 BRA `(.L_x_2) ;  /* 0xfffffffc00e00947 */ /* 0x000fea000383ffff */
.L_x_1:
[----:B------:R-:W-:Y:S05]  /*0370*/  BSYNC.RECONVERGENT B0 ;  /* 0x0000000000007941 */ /* 0x000fea0003800200 */
.L_x_0:
[----:B------:R-:W-:Y:S05]  /*0380*/  @!P1 EXIT ;  /* 0x000000000000994d */ /* 0x000fea0003800000 */
.L_x_3:
[----:B0-----:R-:W-:-:S05]  /*0390*/  IMAD.WIDE R12, R5, 0x4, R2 ;  /* 0x00000004050c7825 */ /* 0x001fca00078e0202 */
[----:B------:R-:W2:Y:S01]  /*03a0*/  LDG.E R4, desc[UR4][R12.64] ;  /* 0x000000040c047981 */ /* 0x000ea2000c1e1900 */
[----:B-1----:R-:W-:-:S04]  /*03b0*/  IMAD.WIDE R6, R0, 0x4, R12 ;  /* 0x0000000400067825 */ /* 0x002fc800078e020c */
[----:B--2---:R-:W-:-:S05]  /*03c0*/  FMUL R15, R4, UR8 ;  /* 0x00000008040f7c20 */ /* 0x004fca0008400000 */
[----:B------:R0:W-:Y:S04]  /*03d0*/  STG.E desc[UR4][R12.64], R15 ;  /* 0x0000000f0c007986 */ /* 0x0001e8000c101904 */
[----:B------:R-:W2:Y:S01]  /*03e0*/  LDG.E R4, desc[UR4][R6.64] ;  /* 0x0000000406047981 */ /* 0x000ea2000c1e1900 */
[----:B------:R-:W-:-:S04]  /*03f0*/  IMAD.WIDE R8, R0, 0x4, R6 ;  /* 0x0000000400087825 */ /* 0x000fc800078e0206 */
[----:B--2---:R-:W-:-:S05]  /*0400*/  FMUL R17, R4, UR8 ;  /* 0x0000000804117c20 */ /* 0x004fca0008400000 */
[----:B------:R0:W-:Y:S04]  /*0410*/  STG.E desc[UR4][R6.64], R17 ;  /* 0x0000001106007986 */ /* 0x0001e8000c101904 */
[----:B------:R-:W2:Y:S01]  /*0420*/  LDG.E R4, desc[UR4][R8.64] ;  /* 0x0000000408047981 */ /* 0x000ea2000c1e1900 */
[----:B------:R-:W-:-:S04]  /*0430*/  IMAD.WIDE R10, R0, 0x4, R8 ;  /* 0x00000004000a7825 */ /* 0x000fc800078e0208 */
[----:B--2---:R-:W-:-:S05]  /*0440*/  FMUL R19, R4, UR8 ;  /* 0x0000000804137c20 */ /* 0x004fca0008400000 */
[----:B------:R0:W-:Y:S04]  /*0450*/  STG.E desc[UR4][R8.64], R19 ;  /* 0x0000001308007986 */ /* 0x0001e8000c101904 */
[----:B------:R-:W2:Y:S01]  /*0460*/  LDG.E R4, desc[UR4][R10.64] ;  /* 0x000000040a047981 */ /* 0x000ea2000c1e1900 */
[----:B------:R-:W-:-:S04]  /*0470*/  LEA R5, R0, R5, 0x2 ;  /* 0x0000000500057211 */ /* 0x000fc800078e10ff */
[----:B------:R-:W-:Y:S01]  /*0480*/  ISETP.GE.AND P0, PT, R5, UR6, PT ;  /* 0x0000000605007c0c */ /* 0x000fe2000bf06270 */
[----:B--2---:R-:W-:-:S05]  /*0490*/  FMUL R21, R4, UR8 ;  /* 0x0000000804157c20 */ /* 0x004fca0008400000 */
[----:B------:R0:W-:Y:S07]  /*04a0*/  STG.E desc[UR4][R10.64], R21 ;  /* 0x000000150a007986 */ /* 0x0001ee000c101904 */
[----:B------:R-:W-:Y:S05]  /*04b0*/  @!P0 BRA `(.L_x_3) ;  /* 0xfffffffc00b48947 */ /* 0x000fea000383ffff */
[----:B------:R-:W-:Y:S05]  /*04c0*/  EXIT ;  /* 0x000000000000794d */ /* 0x000fea0003800000 */
.L_x_4:
[----:B------:R-:W-:-:S00]  /*04d0*/  BRA `(.L_x_4) ;  /* 0xfffffffc00fc7947 */ /* 0x000fc0000383ffff */
[----:B------:R-:W-:-:S00]  /*04e0*/  NOP ;  /* 0x0000000000007918 */ /* 0x000fc00000000000 */
        /* <DEDUP_REMOVED lines=9> */
.L_x_15:


//--------------------- .text._Z7sub_vecPfS_i     --------------------------
	.section	.text._Z7sub_vecPfS_i,"ax",@progbits
	.align	128
        .global         _Z7sub_vecPfS_i
        .type           _Z7sub_vecPfS_i,@function
        .size           _Z7sub_vecPfS_i,(.L_x_16 - _Z7sub_vecPfS_i)
        .other          _Z7sub_vecPfS_i,@"STO_CUDA_ENTRY STV_DEFAULT"
_Z7sub_vecPfS_i:
.text._Z7sub_vecPfS_i:
        /* <DEDUP_REMOVED lines=11> */
[C---:B------:R-:W-:Y:S01]  /*00b0*/  IMAD.IADD R2, R0.reuse, 0x1, R3 ;  /* 0x0000000100027824 */ /* 0x040fe200078e0203 */
[----:B------:R-:W-:Y:S01]  /*00c0*/  IADD3 R9, PT, PT, RZ, -R0, RZ ;  /* 0x80000000ff097210 */ /* 0x000fe20007ffe0ff */
[----:B------:R-:W1:Y:S01]  /*00d0*/  LDCU.64 UR4, c[0x0][0x358] ;  /* 0x00006b00ff0477ac */ /* 0x000e620008000a00 */
[----:B------:R-:W-:Y:S01]  /*00e0*/  ISETP.NE.U32.AND P2, PT, R0, RZ, PT ;  /* 0x000000ff0000720c */ /* 0x000fe20003f45070 */
[----:B------:R-:W-:Y:S01]  /*00f0*/  BSSY.RECONVERGENT B0, `(.L_x_5) ;  /* 0x0000028000007945 */ /* 0x000fe20003800200 */
[C---:B------:R-:W-:Y:S02]  /*0100*/  ISETP.GE.AND P0, PT, R2.reuse, UR6, PT ;  /* 0x0000000602007c0c */ /* 0x040fe4000bf06270 */
[----:B------:R-:W-:Y:S02]  /*0110*/  VIMNMX R7, PT, PT, R2, UR6, !PT ;  /* 0x0000000602077c48 */ /* 0x000fe4000ffe0100 */
[----:B------:R-:W-:-:S04]  /*0120*/  SEL R6, RZ, 0x1, P0 ;  /* 0x00000001ff067807 */ /* 0x000fc80000000000 */
[----:B------:R-:W-:Y:S01]  /*0130*/  IADD3 R7, PT, PT, R7, -R2, -R6 ;  /* 0x8000000207077210 */ /* 0x000fe20007ffe806 */
[----:B0-----:R-:W0:Y:S02]  /*0140*/  MUFU.RCP R8, R8 ;  /* 0x0000000800087308 */ /* 0x001e240000001000 */
[----:B0-----:R-:W-:-:S06]  /*0150*/  IADD3 R4, PT, PT, R8, 0xffffffe, RZ ;  /* 0x0ffffffe08047810 */ /* 0x001fcc0007ffe0ff */
[----:B------:R0:W2:Y:S02]  /*0160*/  F2I.FTZ.U32.TRUNC.NTZ R5, R4 ;  /* 0x0000000400057305 */ /* 0x0000a4000021f000 */
[----:B0-----:R-:W-:Y:S02]  /*0170*/  HFMA2 R4, -RZ, RZ, 0, 0 ;  /* 0x00000000ff047431 */ /* 0x001fe400000001ff */
[----:B--2---:R-:W-:-:S04]  /*0180*/  IMAD R9, R9, R5, RZ ;  /* 0x0000000509097224 */ /* 0x004fc800078e02ff */
[----:B------:R-:W-:-:S06]  /*0190*/  IMAD.HI.U32 R8, R5, R9, R4 ;  /* 0x0000000905087227 */ /* 0x000fcc00078e0004 */
[----:B------:R-:W-:-:S05]  /*01a0*/  IMAD.HI.U32 R5, R8, R7, RZ ;  /* 0x0000000708057227 */ /* 0x000fca00078e00ff */
[----:B------:R-:W-:-:S05]  /*01b0*/  IADD3 R2, PT, PT, -R5, RZ, RZ ;  /* 0x000000ff05027210 */ /* 0x000fca0007ffe1ff */
[----:B------:R-:W-:-:S05]  /*01c0*/  IMAD R7, R0, R2, R7 ;  /* 0x0000000200077224 */ /* 0x000fca00078e0207 */
[----:B------:R-:W-:-:S13]  /*01d0*/  ISETP.GE.U32.AND P0, PT, R7, R0, PT ;  /* 0x000000000700720c */ /* 0x000fda0003f06070 */
[----:B------:R-:W-:Y:S01]  /*01e0*/  @P0 IMAD.IADD R7, R7, 0x1, -R0 ;  /* 0x0000000107070824 */ /* 0x000fe200078e0a00 */
[----:B------:R-:W-:-:S04]  /*01f0*/  @P0 IADD3 R5, PT, PT, R5, 0x1, RZ ;  /* 0x0000000105050810 */ /* 0x000fc80007ffe0ff */
[----:B------:R-:W-:-:S13]  /*0200*/  ISETP.GE.U32.AND P1, PT, R7, R0, PT ;  /* 0x000000000700720c */ /* 0x000fda0003f26070 */
[----:B------:R-:W-:Y:S02]  /*0210*/  @P1 IADD3 R5, PT, PT, R5, 0x1, RZ ;  /* 0x0000000105051810 */ /* 0x000fe40007ffe0ff */
[----:B------:R-:W-:-:S05]  /*0220*/  @!P2 LOP3.LUT R5, RZ, R0, RZ, 0x33, !PT ;  /* 0x00000000ff05a212 */ /* 0x000fca00078e33ff */
[----:B------:R-:W-:-:S05]  /*0230*/  IMAD.IADD R2, R6, 0x1, R5 ;  /* 0x0000000106027824 */ /* 0x000fca00078e0205 */
[C---:B------:R-:W-:Y:S02]  /*0240*/  LOP3.LUT R4, R2.reuse, 0x3, RZ, 0xc0, !PT ;  /* 0x0000000302047812 */ /* 0x040fe400078ec0ff */
[----:B------:R-:W-:Y:S02]  /*0250*/  ISETP.GE.U32.AND P1, PT, R2, 0x3, PT ;  /* 0x000000030200780c */ /* 0x000fe40003f26070 */
[----:B------:R-:W-:-:S13]  /*0260*/  ISETP.NE.AND P0, PT, R4, 0x3, PT ;  /* 0x000000030400780c */ /* 0x000fda0003f05270 */
[----:B-1----:R-:W-:Y:S05]  /*0270*/  @!P0 BRA `(.L_x_6) ;  /* 0x00000000003c8947 */ /* 0x002fea0003800000 */
[----:B------:R-:W0:Y:S01]  /*0280*/  LDC.64 R8, c[0x0][0x380] ;  /* 0x0000e000ff087b82 */ /* 0x000e220000000a00 */
[----:B------:R-:W-:-:S04]  /*0290*/  IADD3 R2, PT, PT, R2, 0x1, RZ ;  /* 0x0000000102027810 */ /* 0x000fc80007ffe0ff */
[----:B------:R-:W-:-:S03]  /*02a0*/  LOP3.LUT R2, R2, 0x3, RZ, 0xc0, !PT ;  /* 0x0000000302027812 */ /* 0x000fc600078ec0ff */
[----:B------:R-:W1:Y:S01]  /*02b0*/  LDC.64 R10, c[0x0][0x388] ;  /* 0x0000e200ff0a7b82 */ /* 0x000e620000000a00 */
[----:B------:R-:W-:-:S07]  /*02c0*/  IADD3 R2, PT, PT, -R2, RZ, RZ ;  /* 0x000000ff02027210 */ /* 0x000fce0007ffe1ff */
.L_x_7:
[----:B-1----:R-:W-:-:S04]  /*02d0*/  IMAD.WIDE R6, R3, 0x4, R10 ;  /* 0x0000000403067825 */ /* 0x002fc800078e020a */
[----:B0-2---:R-:W-:Y:S02]  /*02e0*/  IMAD.WIDE R4, R3, 0x4, R8 ;  /* 0x0000000403047825 */ /* 0x005fe400078e0208 */
[----:B------:R-:W2:Y:S04]  /*02f0*/  LDG.E R6, desc[UR4][R6.64] ;  /* 0x0000000406067981 */ /* 0x000ea8000c1e1900 */
[----:B------:R-:W2:Y:S01]  /*0300*/  LDG.E R13, desc[UR4][R4.64] ;  /* 0x00000004040d7981 */ /* 0x000ea2000c1e1900 */
[----:B------:R-:W-:Y:S01]  /*0310*/  VIADD R2, R2, 0x1 ;  /* 0x0000000102027836 */ /* 0x000fe20000000000 */
[----:B------:R-:W-:-:S04]  /*0320*/  IADD3 R3, PT, PT, R0, R3, RZ ;  /* 0x0000000300037210 */ /* 0x000fc80007ffe0ff */
[----:B------:R-:W-:Y:S01]  /*0330*/  ISETP.NE.AND P0, PT, R2, RZ, PT ;  /* 0x000000ff0200720c */ /* 0x000fe20003f05270 */
[----:B--2---:R-:W-:-:S05]  /*0340*/  FADD R13, -R6, R13 ;  /* 0x0000000d060d7221 */ /* 0x004fca0000000100 */
[----:B------:R2:W-:Y:S07]  /*0350*/  STG.E desc[UR4][R4.64], R13 ;  /* 0x0000000d04007986 */ /* 0x0005ee000c101904 */
[----:B------:R-:W-:Y:S05]  /*0360*/  @P0 BRA `(.L_x_7) ;  /* 0xfffffffc00d80947 */ /* 0x000fea000383ffff */
.L_x_6:
[----:B------:R-:W-:Y:S05]  /*0370*/  BSYNC.RECONVERGENT B0 ;  /* 0x0000000000007941 */ /* 0x000fea0003800200 */
.L_x_5:
[----:B------:R-:W-:Y:S05]  /*0380*/  @!P1 EXIT ;  /* 0x000000000000994d */ /* 0x000fea0003800000 */
.L_x_8:
[----:B-12---:R-:W0:Y:S08]  /*0390*/  LDC.64 R4, c[0x0][0x388] ;  /* 0x0000e200ff047b82 */ /* 0x006e300000000a00 */
[----:B------:R-:W1:Y:S01]  /*03a0*/  LDC.64 R6, c[0x0][0x380] ;  /* 0x0000e000ff067b82 */ /* 0x000e620000000a00 */
[----:B0-----:R-:W-:-:S05]  /*03b0*/  IMAD.WIDE R12, R3, 0x4, R4 ;  /* 0x00000004030c7825 */ /* 0x001fca00078e0204 */
[----:B------:R-:W2:Y:S01]  /*03c0*/  LDG.E R2, desc[UR4][R12.64] ;  /* 0x000000040c027981 */ /* 0x000ea2000c1e1900 */
[----:B-1----:R-:W-:-:S05]  /*03d0*/  IMAD.WIDE R14, R3, 0x4, R6 ;  /* 0x00000004030e7825 */ /* 0x002fca00078e0206 */
[----:B------:R-:W2:Y:S01]  /*03e0*/  LDG.E R5, desc[UR4][R14.64] ;  /* 0x000000040e057981 */ /* 0x000ea2000c1e1900 */
[----:B------:R-:W-:-:S04]  /*03f0*/  IMAD.WIDE R6, R0, 0x4, R14 ;  /* 0x0000000400067825 */ /* 0x000fc800078e020e */
[----:B--2---:R-:W-:Y:S01]  /*0400*/  FADD R17, -R2, R5 ;  /* 0x0000000502117221 */ /* 0x004fe20000000100 */
[----:B------:R-:W-:-:S04]  /*0410*/  IMAD.WIDE R4, R0, 0x4, R12 ;  /* 0x0000000400047825 */ /* 0x000fc800078e020c */
[----:B------:R0:W-:Y:S04]  /*0420*/  STG.E desc[UR4][R14.64], R17 ;  /* 0x000000110e007986 */ /* 0x0001e8000c101904 */
[----:B------:R-:W2:Y:S04]  /*0430*/  LDG.E R2, desc[UR4][R4.64] ;  /* 0x0000000404027981 */ /* 0x000ea8000c1e1900 */
[----:B------:R-:W2:Y:S01]  /*0440*/  LDG.E R9, desc[UR4][R6.64] ;  /* 0x0000000406097981 */ /* 0x000ea2000c1e1900 */
[----:B------:R-:W-:-:S04]  /*0450*/  IMAD.WIDE R10, R0, 0x4, R6 ;  /* 0x00000004000a7825 */ /* 0x000fc800078e0206 */
[----:B--2---:R-:W-:Y:S01]  /*0460*/  FADD R19, -R2, R9 ;  /* 0x0000000902137221 */ /* 0x004fe20000000100 */
[----:B------:R-:W-:-:S04]  /*0470*/  IMAD.WIDE R8, R0, 0x4, R4 ;  /* 0x0000000400087825 */ /* 0x000fc800078e0204 */
[----:B------:R1:W-:Y:S04]  /*0480*/  STG.E desc[UR4][R6.64], R19 ;  /* 0x0000001306007986 */ /* 0x0003e8000c101904 */
[----:B------:R-:W2:Y:S04]  /*0490*/  LDG.E R2, desc[UR4][R8.64] ;  /* 0x0000000408027981 */ /* 0x000ea8000c1e1900 */
[----:B------:R-:W2:Y:S01]  /*04a0*/  LDG.E R13, desc[UR4][R10.64] ;  /* 0x000000040a0d7981 */ /* 0x000ea2000c1e1900 */
[----:B0-----:R-:W-:-:S04]  /*04b0*/  IMAD.WIDE R14, R0, 0x4, R10 ;  /* 0x00000004000e7825 */ /* 0x001fc800078e020a */
[----:B--2---:R-:W-:Y:S01]  /*04c0*/  FADD R21, -R2, R13 ;  /* 0x0000000d02157221 */ /* 0x004fe20000000100 */
[----:B------:R-:W-:-:S04]  /*04d0*/  IMAD.WIDE R12, R0, 0x4, R8 ;  /* 0x00000004000c7825 */ /* 0x000fc800078e0208 */
[----:B------:R1:W-:Y:S04]  /*04e0*/  STG.E desc[UR4][R10.64], R21 ;  /* 0x000000150a007986 */ /* 0x0003e8000c101904 */
[----:B------:R-:W2:Y:S04]  /*04f0*/  LDG.E R12, desc[UR4][R12.64] ;  /* 0x000000040c0c7981 */ /* 0x000ea8000c1e1900 */
[----:B------:R-:W2:Y:S01]  /*0500*/  LDG.E R5, desc[UR4][R14.64] ;  /* 0x000000040e057981 */ /* 0x000ea2000c1e1900 */
[----:B------:R-:W-:-:S04]  /*0510*/  LEA R3, R0, R3, 0x2 ;  /* 0x0000000300037211 */ /* 0x000fc800078e10ff */
[----:B------:R-:W-:Y:S01]  /*0520*/  ISETP.GE.AND P0, PT, R3, UR6, PT ;  /* 0x0000000603007c0c */ /* 0x000fe2000bf06270 */
[----:B--2---:R-:W-:-:S05]  /*0530*/  FADD R5, -R12, R5 ;  /* 0x000000050c057221 */ /* 0x004fca0000000100 */
[----:B------:R1:W-:Y:S07]  /*0540*/  STG.E desc[UR4][R14.64], R5 ;  /* 0x000000050e007986 */ /* 0x0003ee000c101904 */
[----:B------:R-:W-:Y:S05]  /*0550*/  @!P0 BRA `(.L_x_8) ;  /* 0xfffffffc008c8947 */ /* 0x000fea000383ffff */
[----:B------:R-:W-:Y:S05]  /*0560*/  EXIT ;  /* 0x000000000000794d */ /* 0x000fea0003800000 */
.L_x_9:
        /* <DEDUP_REMOVED lines=9> */
.L_x_16:


//--------------------- .text._Z7add_vecPfS_i     --------------------------
	.section	.text._Z7add_vecPfS_i,"ax",@progbits
	.align	128
        .global         _Z7add_vecPfS_i
        .type           _Z7add_vecPfS_i,@function
        .size           _Z7add_vecPfS_i,(.L_x_17 - _Z7add_vecPfS_i)
        .other          _Z7add_vecPfS_i,@"STO_CUDA_ENTRY STV_DEFAULT"
_Z7add_vecPfS_i:
.text._Z7add_vecPfS_i:
        /* <DEDUP_REMOVED lines=45> */
.L_x_12:
[----:B-1----:R-:W-:-:S04]  /*02d0*/  IMAD.WIDE R6, R3, 0x4, R10 ;  /* 0x0000000403067825 */ /* 0x002fc800078e020a */
[----:B0-2---:R-:W-:Y:S02]  /*02e0*/  IMAD.WIDE R4, R3, 0x4, R8 ;  /* 0x0000000403047825 */ /* 0x005fe400078e0208 */
[----:B------:R-:W2:Y:S04]  /*02f0*/  LDG.E R6, desc[UR4][R6.64] ;  /* 0x0000000406067981 */ /* 0x000ea8000c1e1900 */
[----:B------:R-:W2:Y:S01]  /*0300*/  LDG.E R13, desc[UR4][R4.64] ;  /* 0x00000004040d7981 */ /* 0x000ea2000c1e1900 */
[----:B------:R-:W-:Y:S01]  /*0310*/  VIADD R2, R2, 0x1 ;  /* 0x0000000102027836 */ /* 0x000fe20000000000 */
[----:B------:R-:W-:-:S04]  /*0320*/  IADD3 R3, PT, PT, R0, R3, RZ ;  /* 0x0000000300037210 */ /* 0x000fc80007ffe0ff */
[----:B------:R-:W-:Y:S01]  /*0330*/  ISETP.NE.AND P0, PT, R2, RZ, PT ;  /* 0x000000ff0200720c */ /* 0x000fe20003f05270 */
[----:B--2---:R-:W-:-:S05]  /*0340*/  FADD R13, R6, R13 ;  /* 0x0000000d060d7221 */ /* 0x004fca0000000000 */
[----:B------:R2:W-:Y:S07]  /*0350*/  STG.E desc[UR4][R4.64], R13 ;  /* 0x0000000d04007986 */ /* 0x0005ee000c101904 */
[----:B------:R-:W-:Y:S05]  /*0360*/  @P0 BRA `(.L_x_12) ;  /* 0xfffffffc00d80947 */ /* 0x000fea000383ffff */
.L_x_11:
[----:B------:R-:W-:Y:S05]  /*0370*/  BSYNC.RECONVERGENT B0 ;  /* 0x0000000000007941 */ /* 0x000fea0003800200 */
.L_x_10:
[----:B------:R-:W-:Y:S05]  /*0380*/  @!P1 EXIT ;  /* 0x000000000000994d */ /* 0x000fea0003800000 */
.L_x_13:
[----:B-12---:R-:W0:Y:S08]  /*0390*/  LDC.64 R4, c[0x0][0x388] ;  /* 0x0000e200ff047b82 */ /* 0x006e300000000a00 */
[----:B------:R-:W1:Y:S01]  /*03a0*/  LDC.64 R6, c[0x0][0x380] ;  /* 0x0000e000ff067b82 */ /* 0x000e620000000a00 */
[----:B0-----:R-:W-:-:S05]  /*03b0*/  IMAD.WIDE R12, R3, 0x4, R4 ;  /* 0x00000004030c7825 */ /* 0x001fca00078e0204 */
[----:B------:R-:W2:Y:S01]  /*03c0*/  LDG.E R2, desc[UR4][R12.64] ;  /* 0x000000040c027981 */ /* 0x000ea2000c1e1900 */
[----:B-1----:R-:W-:-:S05]  /*03d0*/  IMAD.WIDE R14, R3, 0x4, R6 ;  /* 0x00000004030e7825 */ /* 0x002fca00078e0206 */
[----:B------:R-:W2:Y:S01]  /*03e0*/  LDG.E R5, desc[UR4][R14.64] ;  /* 0x000000040e057981 */ /* 0x000ea2000c1e1900 */
[----:B------:R-:W-:-:S04]  /*03f0*/  IMAD.WIDE R6, R0, 0x4, R14 ;  /* 0x0000000400067825 */ /* 0x000fc800078e020e */
[----:B--2---:R-:W-:Y:S01]  /*0400*/  FADD R17, R2, R5 ;  /* 0x0000000502117221 */ /* 0x004fe20000000000 */
[----:B------:R-:W-:-:S04]  /*0410*/  IMAD.WIDE R4, R0, 0x4, R12 ;  /* 0x0000000400047825 */ /* 0x000fc800078e020c */
[----:B------:R0:W-:Y:S04]  /*0420*/  STG.E desc[UR4][R14.64], R17 ;  /* 0x000000110e007986 */ /* 0x0001e8000c101904 */
[----:B------:R-:W2:Y:S04]  /*0430*/  LDG.E R2, desc[UR4][R4.64] ;  /* 0x0000000404027981 */ /* 0x000ea8000c1e1900 */
[----:B------:R-:W2:Y:S01]  /*0440*/  LDG.E R9, desc[UR4][R6.64] ;  /* 0x0000000406097981 */ /* 0x000ea2000c1e1900 */
[----:B------:R-:W-:-:S04]  /*0450*/  IMAD.WIDE R10, R0, 0x4, R6 ;  /* 0x00000004000a7825 */ /* 0x000fc800078e0206 */
[----:B--2---:R-:W-:Y:S01]  /*0460*/  FADD R19, R2, R9 ;  /* 0x0000000902137221 */ /* 0x004fe20000000000 */
[----:B------:R-:W-:-:S04]  /*0470*/  IMAD.WIDE R8, R0, 0x4, R4 ;  /* 0x0000000400087825 */ /* 0x000fc800078e0204 */
[----:B------:R1:W-:Y:S04]  /*0480*/  STG.E desc[UR4][R6.64], R19 ;  /* 0x0000001306007986 */ /* 0x0003e8000c101904 */
[----:B------:R-:W2:Y:S04]  /*0490*/  LDG.E R2, desc[UR4][R8.64] ;  /* 0x0000000408027981 */ /* 0x000ea8000c1e1900 */
[----:B------:R-:W2:Y:S01]  /*04a0*/  LDG.E R13, desc[UR4][R10.64] ;  /* 0x000000040a0d7981 */ /* 0x000ea2000c1e1900 */
[----:B0-----:R-:W-:-:S04]  /*04b0*/  IMAD.WIDE R14, R0, 0x4, R10 ;  /* 0x00000004000e7825 */ /* 0x001fc800078e020a */
[----:B--2---:R-:W-:Y:S01]  /*04c0*/  FADD R21, R2, R13 ;  /* 0x0000000d02157221 */ /* 0x004fe20000000000 */
[----:B------:R-:W-:-:S04]  /*04d0*/  IMAD.WIDE R12, R0, 0x4, R8 ;  /* 0x00000004000c7825 */ /* 0x000fc800078e0208 */
[----:B------:R1:W-:Y:S04]  /*04e0*/  STG.E desc[UR4][R10.64], R21 ;  /* 0x000000150a007986 */ /* 0x0003e8000c101904 */
[----:B------:R-:W2:Y:S04]  /*04f0*/  LDG.E R12, desc[UR4][R12.64] ;  /* 0x000000040c0c7981 */ /* 0x000ea8000c1e1900 */
[----:B------:R-:W2:Y:S01]  /*0500*/  LDG.E R5, desc[UR4][R14.64] ;  /* 0x000000040e057981 */ /* 0x000ea2000c1e1900 */
[----:B------:R-:W-:-:S04]  /*0510*/  LEA R3, R0, R3, 0x2 ;  /* 0x0000000300037211 */ /* 0x000fc800078e10ff */
[----:B------:R-:W-:Y:S01]  /*0520*/  ISETP.GE.AND P0, PT, R3, UR6, PT ;  /* 0x0000000603007c0c */ /* 0x000fe2000bf06270 */
[----:B--2---:R-:W-:-:S05]  /*0530*/  FADD R5, R12, R5 ;  /* 0x000000050c057221 */ /* 0x004fca0000000000 */
[----:B------:R1:W-:Y:S07]  /*0540*/  STG.E desc[UR4][R14.64], R5 ;  /* 0x000000050e007986 */ /* 0x0003ee000c101904 */
[----:B------:R-:W-:Y:S05]  /*0550*/  @!P0 BRA `(.L_x_13) ;  /* 0xfffffffc008c8947 */ /* 0x000fea000383ffff */
[----:B------:R-:W-:Y:S05]  /*0560*/  EXIT ;  /* 0x000000000000794d */ /* 0x000fea0003800000 */
.L_x_14:
        /* <DEDUP_REMOVED lines=9> */
.L_x_17:


//--------------------- .nv.shared.reserved.0     --------------------------
	.section	.nv.shared.reserved.0,"aw",@nobits
	.weak		__nv_reservedSMEM_offset_0_alias
	.size		__nv_reservedSMEM_offset_0_alias, 0, 64
	.other		__nv_reservedSMEM_offset_0_alias,@"STO_CUDA_RESERVED_SHARED STV_DEFAULT"
__nv_reservedSMEM_offset_0_alias:
	.zero		0
	.zero		64


//--------------------- .nv.constant0._Z10linear_vecPffi --------------------------
	.section	.nv.constant0._Z10linear_vecPffi,"a",@progbits
	.sectionflags	@""
	.align	4
.nv.constant0._Z10linear_vecPffi:
	.zero		912


//--------------------- .nv.constant0._Z7sub_vecPfS_i --------------------------
	.section	.nv.constant0._Z7sub_vecPfS_i,"a",@progbits
	.sectionflags	@""
	.align	4
.nv.constant0._Z7sub_vecPfS_i:
	.zero		916


//--------------------- .nv.constant0._Z7add_vecPfS_i --------------------------
	.section	.nv.constant0._Z7add_vecPfS_i,"a",@progbits
	.sectionflags	@""
	.align	4
.nv.constant0._Z7add_vecPfS_i:
	.zero		916


//--------------------- SYMBOLS --------------------------

	.type		.nv.reservedSmem.offset0,@object
	.size		.nv.reservedSmem.offset0,0x4
